	.headerflags	@"EF_CUDA_TEXMODE_UNIFIED EF_CUDA_64BIT_ADDRESS EF_CUDA_ACCELERATORS EF_CUDA_SM90 EF_CUDA_VIRTUAL_SM(EF_CUDA_SM90)"
	.elftype	@"ET_EXEC"


//--------------------- .nv.info                  --------------------------
	.section	.nv.info,"",@"SHT_CUDA_INFO"
	.align	4


	//----- nvinfo : EIATTR_REGCOUNT
	.align		4
        /*0000*/ 	.byte	0x04, 0x2f
        /*0002*/ 	.short	(.L_4 - .L_3)
	.align		4
.L_3:
        /*0004*/ 	.word	index@(triton_poi_fused_add_embedding_permute_sub_11)
        /*0008*/ 	.word	0x00000030


	//----- nvinfo : EIATTR_MIN_STACK_SIZE
	.align		4
.L_4:
        /*000c*/ 	.byte	0x04, 0x12
        /*000e*/ 	.short	(.L_6 - .L_5)
	.align		4
.L_5:
        /*0010*/ 	.word	index@(triton_poi_fused_add_embedding_permute_sub_11)
        /*0014*/ 	.word	0x00000000


	//----- nvinfo : EIATTR_FRAME_SIZE
	.align		4
.L_6:
        /*0018*/ 	.byte	0x04, 0x11
        /*001a*/ 	.short	(.L_8 - .L_7)
	.align		4
.L_7:
        /*001c*/ 	.word	index@(triton_poi_fused_add_embedding_permute_sub_11)
        /*0020*/ 	.word	0x00000000


	//----- nvinfo : EIATTR_MIN_STACK_SIZE
	.align		4
.L_8:
        /*0024*/ 	.byte	0x04, 0x12
        /*0026*/ 	.short	(.L_10 - .L_9)
	.align		4
.L_9:
        /*0028*/ 	.word	index@(triton_poi_fused_add_embedding_permute_sub_11)
        /*002c*/ 	.word	0x00000000
.L_10:


//--------------------- .nv.info.triton_poi_fused_add_embedding_permute_sub_11 --------------------------
	.section	.nv.info.triton_poi_fused_add_embedding_permute_sub_11,"",@"SHT_CUDA_INFO"
	.sectionflags	@""
	.align	4


	//----- nvinfo : EIATTR_CUDA_API_VERSION
	.align		4
        /*0000*/ 	.byte	0x04, 0x37
        /*0002*/ 	.short	(.L_12 - .L_11)
.L_11:
        /*0004*/ 	.word	0x0000007c


	//----- nvinfo : EIATTR_KPARAM_INFO
	.align		4
.L_12:
        /*0008*/ 	.byte	0x04, 0x17
        /*000a*/ 	.short	(.L_14 - .L_13)
.L_13:
        /*000c*/ 	.word	0x00000000
        /*0010*/ 	.short	0x0006
        /*0012*/ 	.short	0x002c
        /*0014*/ 	.byte	0x00, 0xf0, 0x11, 0x00


	//----- nvinfo : EIATTR_KPARAM_INFO
	.align		4
.L_14:
        /*0018*/ 	.byte	0x04, 0x17
        /*001a*/ 	.short	(.L_16 - .L_15)
.L_15:
        /*001c*/ 	.word	0x00000000
        /*0020*/ 	.short	0x0005
        /*0022*/ 	.short	0x0028
        /*0024*/ 	.byte	0x00, 0xf0, 0x11, 0x00


	//----- nvinfo : EIATTR_KPARAM_INFO
	.align		4
.L_16:
        /*0028*/ 	.byte	0x04, 0x17
        /*002a*/ 	.short	(.L_18 - .L_17)
.L_17:
        /*002c*/ 	.word	0x00000000
        /*0030*/ 	.short	0x0004
        /*0032*/ 	.short	0x0020
        /*0034*/ 	.byte	0x00, 0xf4, 0x21, 0x00


	//----- nvinfo : EIATTR_KPARAM_INFO
	.align		4
.L_18:
        /*0038*/ 	.byte	0x04, 0x17
        /*003a*/ 	.short	(.L_20 - .L_19)
.L_19:
        /*003c*/ 	.word	0x00000000
        /*0040*/ 	.short	0x0003
        /*0042*/ 	.short	0x0018
        /*0044*/ 	.byte	0x00, 0xf4, 0x21, 0x00


	//----- nvinfo : EIATTR_KPARAM_INFO
	.align		4
.L_20:
        /*0048*/ 	.byte	0x04, 0x17
        /*004a*/ 	.short	(.L_22 - .L_21)
.L_21:
        /*004c*/ 	.word	0x00000000
        /*0050*/ 	.short	0x0002
        /*0052*/ 	.short	0x0010
        /*0054*/ 	.byte	0x00, 0xf4, 0x21, 0x00


	//----- nvinfo : EIATTR_KPARAM_INFO
	.align		4
.L_22:
        /*0058*/ 	.byte	0x04, 0x17
        /*005a*/ 	.short	(.L_24 - .L_23)
.L_23:
        /*005c*/ 	.word	0x00000000
        /*0060*/ 	.short	0x0001
        /*0062*/ 	.short	0x0008
        /*0064*/ 	.byte	0x00, 0xf4, 0x21, 0x00


	//----- nvinfo : EIATTR_KPARAM_INFO
	.align		4
.L_24:
        /*0068*/ 	.byte	0x04, 0x17
        /*006a*/ 	.short	(.L_26 - .L_25)
.L_25:
        /*006c*/ 	.word	0x00000000
        /*0070*/ 	.short	0x0000
        /*0072*/ 	.short	0x0000
        /*0074*/ 	.byte	0x00, 0xf4, 0x21, 0x00


	//----- nvinfo : EIATTR_SPARSE_MMA_MASK
	.align		4
.L_26:
        /*0078*/ 	.byte	0x03, 0x50
        /*007a*/ 	.short	0x0000


	//----- nvinfo : EIATTR_MAXREG_COUNT
	.align		4
        /*007c*/ 	.byte	0x03, 0x1b
        /*007e*/ 	.short	0x00ff


	//----- nvinfo : EIATTR_EXTERNS
	.align		4
        /*0080*/ 	.byte	0x04, 0x0f
        /*0082*/ 	.short	(.L_28 - .L_27)


	//   ....[0]....
	.align		4
.L_27:
        /*0084*/ 	.word	index@(__assertfail)


	//----- nvinfo : EIATTR_SYSCALL_OFFSETS
	.align		4
.L_28:
        /*0088*/ 	.byte	0x04, 0x46
        /*008a*/ 	.short	(.L_30 - .L_29)


	//   ....[0]....
.L_29:
        /*008c*/ 	.word	0x00000830


	//----- nvinfo : EIATTR_EXIT_INSTR_OFFSETS
	.align		4
.L_30:
        /*0090*/ 	.byte	0x04, 0x1c
        /*0092*/ 	.short	(.L_32 - .L_31)


	//   ....[0]....
.L_31:
        /*0094*/ 	.word	0x00000cf0


	//   ....[1]....
        /*0098*/ 	.word	0x00000d10


	//----- nvinfo : EIATTR_REQNTID
	.align		4
.L_32:
        /*009c*/ 	.byte	0x04, 0x10
        /*009e*/ 	.short	(.L_34 - .L_33)
.L_33:
        /*00a0*/ 	.word	0x00000080
        /*00a4*/ 	.word	0x00000001
        /*00a8*/ 	.word	0x00000001


	//----- nvinfo : EIATTR_CRS_STACK_SIZE
	.align		4
.L_34:
        /*00ac*/ 	.byte	0x04, 0x1e
        /*00ae*/ 	.short	(.L_36 - .L_35)
.L_35:
        /*00b0*/ 	.word	0x00000000


	//----- nvinfo : EIATTR_CBANK_PARAM_SIZE
	.align		4
.L_36:
        /*00b4*/ 	.byte	0x03, 0x19
        /*00b6*/ 	.short	0x0030


	//----- nvinfo : EIATTR_PARAM_CBANK
	.align		4
        /*00b8*/ 	.byte	0x04, 0x0a
        /*00ba*/ 	.short	(.L_38 - .L_37)
	.align		4
.L_37:
        /*00bc*/ 	.word	index@(.nv.constant0.triton_poi_fused_add_embedding_permute_sub_11)
        /*00c0*/ 	.short	0x0210
        /*00c2*/ 	.short	0x0030


	//----- nvinfo : EIATTR_SW_WAR
	.align		4
.L_38:
        /*00c4*/ 	.byte	0x04, 0x36
        /*00c6*/ 	.short	(.L_40 - .L_39)
.L_39:
        /*00c8*/ 	.word	0x00000008
.L_40:


//--------------------- .nv.callgraph             --------------------------
	.section	.nv.callgraph,"",@"SHT_CUDA_CALLGRAPH"
	.align	4
	.sectionentsize	8
	.align		4
        /*0000*/ 	.word	0x00000000
	.align		4
        /*0004*/ 	.word	0xffffffff
	.align		4
        /*0008*/ 	.word	index@(triton_poi_fused_add_embedding_permute_sub_11)
	.align		4
        /*000c*/ 	.word	index@(__assertfail)
	.align		4
        /*0010*/ 	.word	0x00000000
	.align		4
        /*0014*/ 	.word	0xfffffffe
	.align		4
        /*0018*/ 	.word	0x00000000
	.align		4
        /*001c*/ 	.word	0xfffffffd
	.align		4
        /*0020*/ 	.word	0x00000000
	.align		4
        /*0024*/ 	.word	0xfffffffc


//--------------------- .nv.constant4             --------------------------
	.section	.nv.constant4,"a",@progbits
	.align	8
	.align		8
.nv.constant4:
        /*0000*/ 	.dword	__assertfail
	.align		8
        /*0008*/ 	.dword	assertFunc_0
	.align		8
        /*0010*/ 	.dword	assertFile_0
	.align		8
        /*0018*/ 	.dword	assertMessage_0


//--------------------- .text.triton_poi_fused_add_embedding_permute_sub_11 --------------------------
	.section	.text.triton_poi_fused_add_embedding_permute_sub_11,"ax",@progbits
	.sectionflags	@"SHF_BARRIERS=1"
	.align	128
        .global         triton_poi_fused_add_embedding_permute_sub_11
        .type           triton_poi_fused_add_embedding_permute_sub_11,@function
        .size           triton_poi_fused_add_embedding_permute_sub_11,(.L_x_2 - triton_poi_fused_add_embedding_permute_sub_11)
        .other          triton_poi_fused_add_embedding_permute_sub_11,@"STO_CUDA_ENTRY STV_DEFAULT"
triton_poi_fused_add_embedding_permute_sub_11:
.text.triton_poi_fused_add_embedding_permute_sub_11:
[----:B------:R-:W0:Y:S01]  /*0000*/  LDC R1, c[0x0][0x28] ;  /* 0x00000a00ff017b82 */ /* 0x000e220000000800 */
[----:B------:R-:W1:Y:S07]  /*0010*/  S2R R0, SR_TID.X ;  /* 0x0000000000007919 */ /* 0x000e6e0000002100 */
[----:B------:R-:W2:Y:S01]  /*0020*/  S2UR UR4, SR_CTAID.Y ;  /* 0x00000000000479c3 */ /* 0x000ea20000002600 */
[----:B------:R-:W-:Y:S01]  /*0030*/  CS2R R6, SRZ ;  /* 0x0000000000067805 */ /* 0x000fe2000001ff00 */
[----:B------:R-:W3:Y:S06]  /*0040*/  S2R R4, SR_CTAID.X ;  /* 0x0000000000047919 */ /* 0x000eec0000002500 */
[----:B------:R-:W4:Y:S01]  /*0050*/  LDC.64 R2, c[0x0][0x220] ;  /* 0x00008800ff027b82 */ /* 0x000f220000000a00 */
[----:B------:R-:W-:-:S02]  /*0060*/  CS2R R12, SRZ ;  /* 0x00000000000c7805 */ /* 0x000fc4000001ff00 */
[----:B------:R-:W-:Y:S02]  /*0070*/  CS2R R14, SRZ ;  /* 0x00000000000e7805 */ /* 0x000fe4000001ff00 */
[----:B------:R-:W-:Y:S02]  /*0080*/  CS2R R20, SRZ ;  /* 0x0000000000147805 */ /* 0x000fe4000001ff00 */
[----:B------:R-:W-:Y:S02]  /*0090*/  CS2R R22, SRZ ;  /* 0x0000000000167805 */ /* 0x000fe4000001ff00 */
[----:B------:R-:W-:Y:S02]  /*00a0*/  CS2R R28, SRZ ;  /* 0x00000000001c7805 */ /* 0x000fe4000001ff00 */
[----:B------:R-:W-:Y:S01]  /*00b0*/  CS2R R30, SRZ ;  /* 0x00000000001e7805 */ /* 0x000fe2000001ff00 */
[----:B------:R-:W5:Y:S01]  /*00c0*/  LDC.64 R38, c[0x0][0x218] ;  /* 0x00008600ff267b82 */ /* 0x000f620000000a00 */
[----:B--2---:R-:W-:-:S07]  /*00d0*/  USHF.L.U32 UR4, UR4, 0x5, URZ ;  /* 0x0000000504047899 */ /* 0x004fce000800063f */
[----:B------:R-:W2:Y:S01]  /*00e0*/  LDC.64 R36, c[0x0][0x210] ;  /* 0x00008400ff247b82 */ /* 0x000ea20000000a00 */
[----:B-1----:R-:W-:Y:S01]  /*00f0*/  SHF.R.U32.HI R34, RZ, 0x3, R0 ;  /* 0x00000003ff227819 */ /* 0x002fe20000011600 */
[----:B------:R-:W-:-:S03]  /*0100*/  IMAD.SHL.U32 R0, R0, 0x4, RZ ;  /* 0x0000000400007824 */ /* 0x000fc600078e00ff */
[----:B------:R-:W-:Y:S02]  /*0110*/  SGXT.U32 R34, R34, 0x4 ;  /* 0x000000042222781a */ /* 0x000fe40000000000 */
[----:B------:R-:W-:Y:S02]  /*0120*/  LOP3.LUT R33, R0, 0x1c, RZ, 0xc0, !PT ;  /* 0x0000001c00217812 */ /* 0x000fe400078ec0ff */
[----:B------:R-:W-:Y:S01]  /*0130*/  LOP3.LUT R34, R34, UR4, RZ, 0xfc, !PT ;  /* 0x0000000422227c12 */ /* 0x000fe2000f8efcff */
[----:B------:R-:W-:Y:S02]  /*0140*/  ULDC.64 UR4, c[0x0][0x208] ;  /* 0x0000820000047ab9 */ /* 0x000fe40000000a00 */
[----:B---3--:R-:W-:Y:S01]  /*0150*/  IMAD R33, R4, 0x20, R33 ;  /* 0x0000002004217824 */ /* 0x008fe200078e0221 */
[----:B------:R-:W-:Y:S02]  /*0160*/  SHF.R.S32.HI R5, RZ, 0x1f, R34 ;  /* 0x0000001fff057819 */ /* 0x000fe40000011422 */
[----:B------:R-:W-:Y:S01]  /*0170*/  LOP3.LUT R32, R34, 0x10, RZ, 0xfc, !PT ;  /* 0x0000001022207812 */ /* 0x000fe200078efcff */
[----:B------:R-:W-:Y:S01]  /*0180*/  VIADD R17, R33, 0x2 ;  /* 0x0000000221117836 */ /* 0x000fe20000000000 */
[----:B------:R-:W-:-:S02]  /*0190*/  LEA.HI R0, R5, R34, RZ, 0x6 ;  /* 0x0000002205007211 */ /* 0x000fc400078f30ff */
[----:B------:R-:W-:Y:S02]  /*01a0*/  ISETP.GE.AND P0, PT, R33, 0x100, PT ;  /* 0x000001002100780c */ /* 0x000fe40003f06270 */
[----:B------:R-:W-:Y:S01]  /*01b0*/  SHF.R.S32.HI R9, RZ, 0x1f, R32 ;  /* 0x0000001fff097819 */ /* 0x000fe20000011420 */
[----:B------:R-:W-:Y:S01]  /*01c0*/  IMAD.SHL.U32 R4, R0, 0x4, RZ ;  /* 0x0000000400047824 */ /* 0x000fe200078e00ff */
[----:B------:R-:W-:Y:S02]  /*01d0*/  ISETP.LT.AND P3, PT, R34, 0x100, !P0 ;  /* 0x000001002200780c */ /* 0x000fe40004761270 */
[----:B------:R-:W-:Y:S02]  /*01e0*/  LEA.HI R16, R9, R32, RZ, 0x6 ;  /* 0x0000002009107211 */ /* 0x000fe400078f30ff */
[----:B------:R-:W-:Y:S02]  /*01f0*/  LOP3.LUT R10, R4, 0xffffff00, RZ, 0xc0, !PT ;  /* 0xffffff00040a7812 */ /* 0x000fe400078ec0ff */
[----:B------:R-:W-:-:S03]  /*0200*/  CS2R R4, SRZ ;  /* 0x0000000000047805 */ /* 0x000fc6000001ff00 */
[C---:B------:R-:W-:Y:S02]  /*0210*/  IMAD.IADD R11, R10.reuse, 0x1, R33 ;  /* 0x000000010a0b7824 */ /* 0x040fe400078e0221 */
[----:B------:R-:W-:Y:S02]  /*0220*/  IMAD.IADD R19, R10, 0x1, R17 ;  /* 0x000000010a137824 */ /* 0x000fe400078e0211 */
[----:B----4-:R-:W-:-:S04]  /*0230*/  IMAD.WIDE R8, R11, 0x8, R2 ;  /* 0x000000080b087825 */ /* 0x010fc800078e0202 */
[----:B------:R-:W-:Y:S01]  /*0240*/  IMAD.SHL.U32 R11, R16, 0x4, RZ ;  /* 0x00000004100b7824 */ /* 0x000fe200078e00ff */
[----:B------:R1:W3:Y:S01]  /*0250*/  @P3 LDG.E.EL.128 R4, desc[UR4][R8.64] ;  /* 0x0000000408043981 */ /* 0x0002e2000c2e1d00 */
[----:B------:R-:W-:-:S03]  /*0260*/  ISETP.LT.AND P0, PT, R32, 0x100, !P0 ;  /* 0x000001002000780c */ /* 0x000fc60004701270 */
[----:B------:R-:W-:Y:S01]  /*0270*/  LOP3.LUT R18, R11, 0xffffff00, RZ, 0xc0, !PT ;  /* 0xffffff000b127812 */ /* 0x000fe200078ec0ff */
[----:B------:R-:W-:-:S04]  /*0280*/  IMAD.WIDE R10, R19, 0x8, R2 ;  /* 0x00000008130a7825 */ /* 0x000fc800078e0202 */
[--C-:B------:R-:W-:Y:S01]  /*0290*/  IMAD.IADD R19, R33, 0x1, R18.reuse ;  /* 0x0000000121137824 */ /* 0x100fe200078e0212 */
[----:B------:R4:W3:Y:S01]  /*02a0*/  @P3 LDG.E.EL.128 R12, desc[UR4][R10.64] ;  /* 0x000000040a0c3981 */ /* 0x0008e2000c2e1d00 */
[----:B------:R-:W-:Y:S02]  /*02b0*/  IMAD.IADD R17, R17, 0x1, R18 ;  /* 0x0000000111117824 */ /* 0x000fe400078e0212 */
[----:B-1----:R-:W-:-:S04]  /*02c0*/  IMAD.WIDE R8, R19, 0x8, R2 ;  /* 0x0000000813087825 */ /* 0x002fc800078e0202 */
[----:B------:R-:W-:Y:S01]  /*02d0*/  IMAD.WIDE R2, R17, 0x8, R2 ;  /* 0x0000000811027825 */ /* 0x000fe200078e0202 */
[----:B------:R-:W3:Y:S04]  /*02e0*/  @P0 LDG.E.EL.128 R20, desc[UR4][R8.64] ;  /* 0x0000000408140981 */ /* 0x000ee8000c2e1d00 */
[----:B------:R1:W3:Y:S01]  /*02f0*/  @P0 LDG.E.EL.128 R28, desc[UR4][R2.64] ;  /* 0x00000004021c0981 */ /* 0x0002e2000c2e1d00 */
[----:B------:R-:W-:Y:S02]  /*0300*/  LOP3.LUT R35, R0, 0xffffffc0, RZ, 0xc0, !PT ;  /* 0xffffffc000237812 */ /* 0x000fe400078ec0ff */
[----:B------:R-:W-:Y:S02]  /*0310*/  CS2R R18, SRZ ;  /* 0x0000000000127805 */ /* 0x000fe4000001ff00 */
[----:B----4-:R-:W-:-:S02]  /*0320*/  LOP3.LUT R11, R16, 0xffffffc0, RZ, 0xc0, !PT ;  /* 0xffffffc0100b7812 */ /* 0x010fc400078ec0ff */
[----:B------:R-:W-:Y:S02]  /*0330*/  CS2R R16, SRZ ;  /* 0x0000000000107805 */ /* 0x000fe4000001ff00 */
[----:B------:R-:W-:Y:S01]  /*0340*/  ISETP.GE.AND P2, PT, R32, 0x100, PT ;  /* 0x000001002000780c */ /* 0x000fe20003f46270 */
[C---:B------:R-:W-:Y:S01]  /*0350*/  IMAD.IADD R35, R34.reuse, 0x1, -R35 ;  /* 0x0000000122237824 */ /* 0x040fe200078e0a23 */
[C---:B------:R-:W-:Y:S01]  /*0360*/  ISETP.GE.AND P1, PT, R34.reuse, 0x100, PT ;  /* 0x000001002200780c */ /* 0x040fe20003f26270 */
[--C-:B------:R-:W-:Y:S01]  /*0370*/  IMAD R34, R34, 0x100, R33.reuse ;  /* 0x0000010022227824 */ /* 0x100fe200078e0221 */
[----:B------:R-:W-:Y:S01]  /*0380*/  CS2R R24, SRZ ;  /* 0x0000000000187805 */ /* 0x000fe2000001ff00 */
[C---:B------:R-:W-:Y:S01]  /*0390*/  IMAD R33, R32.reuse, 0x100, R33 ;  /* 0x0000010020217824 */ /* 0x040fe200078e0221 */
[----:B------:R-:W-:Y:S01]  /*03a0*/  CS2R R26, SRZ ;  /* 0x00000000001a7805 */ /* 0x000fe2000001ff00 */
[----:B------:R-:W-:Y:S02]  /*03b0*/  IMAD.IADD R32, R32, 0x1, -R11 ;  /* 0x0000000120207824 */ /* 0x000fe400078e0a0b */
[----:B01----:R-:W-:-:S02]  /*03c0*/  IMAD.MOV.U32 R2, RZ, RZ, RZ ;  /* 0x000000ffff027224 */ /* 0x003fc400078e00ff */
[----:B-----5:R-:W-:-:S04]  /*03d0*/  IMAD.WIDE R40, R32, 0x4, R38 ;  /* 0x0000000420287825 */ /* 0x020fc800078e0226 */
[----:B------:R-:W-:Y:S01]  /*03e0*/  IMAD.MOV.U32 R9, RZ, RZ, RZ ;  /* 0x000000ffff097224 */ /* 0x000fe200078e00ff */
[----:B------:R-:W5:Y:S01]  /*03f0*/  @!P2 LDG.E.EL R2, desc[UR4][R40.64] ;  /* 0x000000042802a981 */ /* 0x000f62000c2e1900 */
[----:B------:R-:W-:-:S04]  /*0400*/  IMAD.WIDE R10, R35, 0x4, R38 ;  /* 0x00000004230a7825 */ /* 0x000fc800078e0226 */
[--C-:B--2---:R-:W-:Y:S01]  /*0410*/  IMAD.WIDE R38, R34, 0x4, R36.reuse ;  /* 0x0000000422267825 */ /* 0x104fe200078e0224 */
[----:B------:R0:W5:Y:S03]  /*0420*/  @!P1 LDG.E.EL R9, desc[UR4][R10.64] ;  /* 0x000000040a099981 */ /* 0x000166000c2e1900 */
[----:B------:R-:W-:Y:S01]  /*0430*/  IMAD.WIDE R36, R33, 0x4, R36 ;  /* 0x0000000421247825 */ /* 0x000fe200078e0224 */
[----:B------:R-:W5:Y:S04]  /*0440*/  @P3 LDG.E.128 R24, desc[UR4][R38.64] ;  /* 0x0000000426183981 */ /* 0x000f68000c1e1d00 */
[----:B------:R1:W5:Y:S01]  /*0450*/  @P0 LDG.E.128 R16, desc[UR4][R36.64] ;  /* 0x0000000424100981 */ /* 0x000362000c1e1d00 */
[----:B---3--:R-:W-:-:S02]  /*0460*/  SHF.R.U32.HI R45, RZ, 0x15, R7 ;  /* 0x00000015ff2d7819 */ /* 0x008fc40000011607 */
[----:B------:R-:W-:Y:S02]  /*0470*/  SHF.R.U32.HI R3, RZ, 0x15, R5 ;  /* 0x00000015ff037819 */ /* 0x000fe40000011605 */
[----:B------:R-:W-:Y:S02]  /*0480*/  LOP3.LUT R45, R45, 0x400, RZ, 0xc0, !PT ;  /* 0x000004002d2d7812 */ /* 0x000fe400078ec0ff */
[----:B------:R-:W-:Y:S02]  /*0490*/  LOP3.LUT R3, R3, 0x400, RZ, 0xc0, !PT ;  /* 0x0000040003037812 */ /* 0x000fe400078ec0ff */
[----:B------:R-:W-:Y:S02]  /*04a0*/  IADD3 R0, P2, R6, R45, RZ ;  /* 0x0000002d06007210 */ /* 0x000fe40007f5e0ff */
[----:B------:R-:W-:Y:S02]  /*04b0*/  SHF.R.U32.HI R8, RZ, 0x15, R15 ;  /* 0x00000015ff087819 */ /* 0x000fe4000001160f */
[----:B------:R-:W-:-:S02]  /*04c0*/  SHF.R.U32.HI R43, RZ, 0x15, R13 ;  /* 0x00000015ff2b7819 */ /* 0x000fc4000001160d */
[----:B0-----:R-:W-:Y:S02]  /*04d0*/  LOP3.LUT R11, R8, 0x400, RZ, 0xc0, !PT ;  /* 0x00000400080b7812 */ /* 0x001fe400078ec0ff */
[----:B------:R-:W-:Y:S01]  /*04e0*/  IADD3 R3, P1, R4, R3, RZ ;  /* 0x0000000304037210 */ /* 0x000fe20007f3e0ff */
[----:B-1----:R-:W-:Y:S01]  /*04f0*/  IMAD.X R37, RZ, RZ, R7, P2 ;  /* 0x000000ffff257224 */ /* 0x002fe200010e0607 */
[----:B------:R-:W-:Y:S02]  /*0500*/  LOP3.LUT R43, R43, 0x400, RZ, 0xc0, !PT ;  /* 0x000004002b2b7812 */ /* 0x000fe400078ec0ff */
[----:B------:R-:W-:Y:S01]  /*0510*/  IADD3 R14, P2, R14, R11, RZ ;  /* 0x0000000b0e0e7210 */ /* 0x000fe20007f5e0ff */
[----:B------:R-:W-:Y:S01]  /*0520*/  IMAD.X R38, RZ, RZ, R5, P1 ;  /* 0x000000ffff267224 */ /* 0x000fe200008e0605 */
[----:B------:R-:W-:Y:S02]  /*0530*/  SHF.R.U32.HI R11, RZ, 0x15, R21 ;  /* 0x00000015ff0b7819 */ /* 0x000fe40000011615 */
[----:B------:R-:W-:-:S02]  /*0540*/  IADD3 R36, P1, R12, R43, RZ ;  /* 0x0000002b0c247210 */ /* 0x000fc40007f3e0ff */
[----:B------:R-:W-:Y:S02]  /*0550*/  SHF.R.U32.HI R4, RZ, 0x15, R23 ;  /* 0x00000015ff047819 */ /* 0x000fe40000011617 */
[----:B------:R-:W-:Y:S01]  /*0560*/  LOP3.LUT R11, R11, 0x400, RZ, 0xc0, !PT ;  /* 0x000004000b0b7812 */ /* 0x000fe200078ec0ff */
[----:B------:R-:W-:Y:S01]  /*0570*/  IMAD.X R39, RZ, RZ, R13, P1 ;  /* 0x000000ffff277224 */ /* 0x000fe200008e060d */
[----:B------:R-:W-:Y:S01]  /*0580*/  SHF.R.U32.HI R7, RZ, 0x15, R29 ;  /* 0x00000015ff077819 */ /* 0x000fe2000001161d */
[----:B------:R-:W-:Y:S01]  /*0590*/  IMAD.X R41, RZ, RZ, R15, P2 ;  /* 0x000000ffff297224 */ /* 0x000fe200010e060f */
[----:B------:R-:W-:Y:S02]  /*05a0*/  LOP3.LUT R15, R4, 0x400, RZ, 0xc0, !PT ;  /* 0x00000400040f7812 */ /* 0x000fe400078ec0ff */
[----:B------:R-:W-:Y:S02]  /*05b0*/  IADD3 R40, P1, R20, R11, RZ ;  /* 0x0000000b14287210 */ /* 0x000fe40007f3e0ff */
[----:B------:R-:W-:-:S02]  /*05c0*/  SHF.R.U32.HI R5, RZ, 0x15, R31 ;  /* 0x00000015ff057819 */ /* 0x000fc4000001161f */
[----:B------:R-:W-:Y:S01]  /*05d0*/  LOP3.LUT R7, R7, 0x400, RZ, 0xc0, !PT ;  /* 0x0000040007077812 */ /* 0x000fe200078ec0ff */
[----:B------:R-:W-:Y:S01]  /*05e0*/  IMAD.X R43, RZ, RZ, R21, P1 ;  /* 0x000000ffff2b7224 */ /* 0x000fe200008e0615 */
[----:B------:R-:W-:Y:S02]  /*05f0*/  IADD3 R15, P2, R22, R15, RZ ;  /* 0x0000000f160f7210 */ /* 0x000fe40007f5e0ff */
[----:B------:R-:W-:Y:S02]  /*0600*/  LOP3.LUT R5, R5, 0x400, RZ, 0xc0, !PT ;  /* 0x0000040005057812 */ /* 0x000fe400078ec0ff */
[----:B------:R-:W-:Y:S01]  /*0610*/  IADD3 R22, P1, R28, R7, RZ ;  /* 0x000000071c167210 */ /* 0x000fe20007f3e0ff */
[----:B------:R-:W-:Y:S01]  /*0620*/  IMAD.X R28, RZ, RZ, R23, P2 ;  /* 0x000000ffff1c7224 */ /* 0x000fe200010e0617 */
[----:B------:R-:W-:Y:S02]  /*0630*/  IADD3 R23, P2, R30, R5, RZ ;  /* 0x000000051e177210 */ /* 0x000fe40007f5e0ff */
[----:B------:R-:W-:Y:S01]  /*0640*/  LOP3.LUT R5, R36, R3, R0, 0xfe, !PT ;  /* 0x0000000324057212 */ /* 0x000fe200078efe00 */
[----:B------:R-:W-:Y:S01]  /*0650*/  IMAD.X R29, RZ, RZ, R29, P1 ;  /* 0x000000ffff1d7224 */ /* 0x000fe200008e061d */
[----:B------:R-:W-:Y:S01]  /*0660*/  LOP3.LUT R4, R22, R40, R15, 0xfe, !PT ;  /* 0x0000002816047212 */ /* 0x000fe200078efe0f */
[----:B------:R-:W-:Y:S01]  /*0670*/  IMAD.X R42, RZ, RZ, R31, P2 ;  /* 0x000000ffff2a7224 */ /* 0x000fe200010e061f */
[----:B------:R-:W-:-:S02]  /*0680*/  LOP3.LUT R5, R5, R14, RZ, 0xfc, !PT ;  /* 0x0000000e05057212 */ /* 0x000fc400078efcff */
[----:B------:R-:W-:Y:S02]  /*0690*/  LOP3.LUT R4, R4, R23, RZ, 0xfc, !PT ;  /* 0x0000001704047212 */ /* 0x000fe400078efcff */
[----:B------:R-:W-:Y:S02]  /*06a0*/  LOP3.LUT R6, R39, R38, R37, 0xfe, !PT ;  /* 0x0000002627067212 */ /* 0x000fe400078efe25 */
[----:B------:R-:W-:Y:S02]  /*06b0*/  LOP3.LUT R7, R29, R43, R28, 0xfe, !PT ;  /* 0x0000002b1d077212 */ /* 0x000fe400078efe1c */
[----:B------:R-:W-:Y:S02]  /*06c0*/  ISETP.GT.U32.AND P1, PT, R5, 0x3ff, PT ;  /* 0x000003ff0500780c */ /* 0x000fe40003f24070 */
[----:B------:R-:W-:Y:S02]  /*06d0*/  ISETP.GT.U32.AND P2, PT, R4, 0x3ff, PT ;  /* 0x000003ff0400780c */ /* 0x000fe40003f44070 */
[----:B------:R-:W-:-:S02]  /*06e0*/  LOP3.LUT R5, R6, R41, RZ, 0xfc, !PT ;  /* 0x0000002906057212 */ /* 0x000fc400078efcff */
[----:B------:R-:W-:Y:S02]  /*06f0*/  LOP3.LUT R4, R7, R42, RZ, 0xfc, !PT ;  /* 0x0000002a07047212 */ /* 0x000fe400078efcff */
[----:B------:R-:W-:Y:S02]  /*0700*/  ISETP.GT.U32.AND.EX P1, PT, R5, RZ, P3, P1 ;  /* 0x000000ff0500720c */ /* 0x000fe40001f24110 */
[----:B------:R-:W-:-:S04]  /*0710*/  ISETP.GT.U32.AND.EX P2, PT, R4, RZ, P0, P2 ;  /* 0x000000ff0400720c */ /* 0x000fc80000744120 */
[----:B------:R-:W-:-:S13]  /*0720*/  PLOP3.LUT P1, PT, P1, P2, PT, 0xa8, 0x0 ;  /* 0x000000000000781c */ /* 0x000fda0000f25570 */
[----:B------:R-:W-:Y:S05]  /*0730*/  @!P1 BRA `(.L_x_0) ;  /* 0x0000000000409947 */ /* 0x000fea0003800000 */
[----:B------:R-:W-:Y:S01]  /*0740*/  MOV R30, 0x0 ;  /* 0x00000000001e7802 */ /* 0x000fe20000000f00 */
[----:B------:R-:W-:Y:S01]  /*0750*/  ULDC.64 UR6, c[0x4][0x18] ;  /* 0x0100060000067ab9 */ /* 0x000fe20000000a00 */
[----:B------:R-:W-:Y:S01]  /*0760*/  ULDC.64 UR8, c[0x4][0x8] ;  /* 0x0100020000087ab9 */ /* 0x000fe20000000a00 */
[----:B------:R-:W-:Y:S02]  /*0770*/  IMAD.U32 R4, RZ, RZ, UR6 ;  /* 0x00000006ff047e24 */ /* 0x000fe4000f8e00ff */
[----:B------:R-:W-:Y:S01]  /*0780*/  IMAD.U32 R5, RZ, RZ, UR7 ;  /* 0x00000007ff057e24 */ /* 0x000fe2000f8e00ff */
[----:B------:R-:W0:Y:S01]  /*0790*/  LDC.64 R30, c[0x4][R30] ;  /* 0x010000001e1e7b82 */ /* 0x000e220000000a00 */
[----:B------:R-:W-:Y:S01]  /*07a0*/  ULDC.64 UR6, c[0x4][0x10] ;  /* 0x0100040000067ab9 */ /* 0x000fe20000000a00 */
[----:B------:R-:W-:Y:S02]  /*07b0*/  IMAD.U32 R10, RZ, RZ, UR8 ;  /* 0x00000008ff0a7e24 */ /* 0x000fe4000f8e00ff */
[----:B------:R-:W-:-:S02]  /*07c0*/  IMAD.U32 R6, RZ, RZ, UR6 ;  /* 0x00000006ff067e24 */ /* 0x000fc4000f8e00ff */
[----:B------:R-:W-:Y:S02]  /*07d0*/  IMAD.U32 R7, RZ, RZ, UR7 ;  /* 0x00000007ff077e24 */ /* 0x000fe4000f8e00ff */
[----:B------:R-:W-:Y:S02]  /*07e0*/  IMAD.U32 R11, RZ, RZ, UR9 ;  /* 0x00000009ff0b7e24 */ /* 0x000fe4000f8e00ff */
[----:B------:R-:W-:Y:S02]  /*07f0*/  IMAD.MOV.U32 R8, RZ, RZ, 0x28 ;  /* 0x00000028ff087424 */ /* 0x000fe400078e00ff */
[----:B------:R-:W-:Y:S02]  /*0800*/  IMAD.MOV.U32 R12, RZ, RZ, 0x1 ;  /* 0x00000001ff0c7424 */ /* 0x000fe400078e00ff */
[----:B------:R-:W-:-:S07]  /*0810*/  IMAD.MOV.U32 R13, RZ, RZ, RZ ;  /* 0x000000ffff0d7224 */ /* 0x000fce00078e00ff */
[----:B------:R-:W-:-:S07]  /*0820*/  LEPC R20, `(.L_x_0) ;  /* 0x000000001014794e */ /* 0x000fce0000000000 */
[----:B0----5:R-:W-:Y:S05]  /*0830*/  CALL.ABS.NOINC R30 ;  /* 0x000000001e007343 */ /* 0x021fea0003c00000 */
.L_x_0:
[----:B------:R-:W-:Y:S05]  /*0840*/  WARPSYNC.ALL ;  /* 0x0000000000007948 */ /* 0x000fea0003800000 */
[----:B------:R-:W-:Y:S01]  /*0850*/  BAR.SYNC.DEFER_BLOCKING 0x0 ;  /* 0x0000000000007b1d */ /* 0x000fe20000010000 */
[----:B------:R-:W-:Y:S02]  /*0860*/  IMAD.SHL.U32 R35, R35, 0x400, RZ ;  /* 0x0000040023237824 */ /* 0x000fe400078e00ff */
[----:B------:R-:W-:-:S03]  /*0870*/  IMAD.MOV.U32 R8, RZ, RZ, RZ ;  /* 0x000000ffff087224 */ /* 0x000fc600078e00ff */
[----:B------:R-:W-:Y:S02]  /*0880*/  ULDC.64 UR6, c[0x0][0x228] ;  /* 0x00008a0000067ab9 */ /* 0x000fe40000000a00 */
[C---:B------:R-:W-:Y:S02]  /*0890*/  LEA R10, P1, R3.reuse, UR6, 0x2 ;  /* 0x00000006030a7c11 */ /* 0x040fe4000f8210ff */
[----:B------:R-:W-:Y:S02]  /*08a0*/  LEA R4, P4, R36, UR6, 0x2 ;  /* 0x0000000624047c11 */ /* 0x000fe4000f8810ff */
[----:B------:R-:W-:Y:S02]  /*08b0*/  LEA R6, P2, R0, UR6, 0x2 ;  /* 0x0000000600067c11 */ /* 0x000fe4000f8410ff */
[----:B------:R-:W-:Y:S01]  /*08c0*/  LEA.HI.X R11, R3, UR7, R38, 0x2, P1 ;  /* 0x00000007030b7c11 */ /* 0x000fe200088f1426 */
[----:B------:R-:W-:Y:S01]  /*08d0*/  IMAD.MOV.U32 R3, RZ, RZ, RZ ;  /* 0x000000ffff037224 */ /* 0x000fe200078e00ff */
[----:B------:R-:W-:-:S02]  /*08e0*/  LEA.HI.X R5, R36, UR7, R39, 0x2, P4 ;  /* 0x0000000724057c11 */ /* 0x000fc4000a0f1427 */
[----:B------:R-:W-:Y:S01]  /*08f0*/  LEA R36, P1, R14, UR6, 0x2 ;  /* 0x000000060e247c11 */ /* 0x000fe2000f8210ff */
[C---:B------:R-:W-:Y:S01]  /*0900*/  IMAD.WIDE R10, R35.reuse, 0x4, R10 ;  /* 0x00000004230a7825 */ /* 0x040fe200078e020a */
[----:B------:R-:W-:Y:S02]  /*0910*/  LEA R12, P5, R22, UR6, 0x2 ;  /* 0x00000006160c7c11 */ /* 0x000fe4000f8a10ff */
[----:B------:R-:W-:Y:S01]  /*0920*/  LEA.HI.X R7, R0, UR7, R37, 0x2, P2 ;  /* 0x0000000700077c11 */ /* 0x000fe200090f1425 */
[----:B------:R-:W-:Y:S01]  /*0930*/  IMAD.MOV.U32 R0, RZ, RZ, RZ ;  /* 0x000000ffff007224 */ /* 0x000fe200078e00ff */
[----:B------:R-:W-:Y:S01]  /*0940*/  LEA.HI.X R37, R14, UR7, R41, 0x2, P1 ;  /* 0x000000070e257c11 */ /* 0x000fe200088f1429 */
[----:B------:R-:W-:Y:S01]  /*0950*/  IMAD.WIDE R4, R35, 0x4, R4 ;  /* 0x0000000423047825 */ /* 0x000fe200078e0204 */
[----:B------:R-:W-:Y:S02]  /*0960*/  LEA R30, P2, R40, UR6, 0x2 ;  /* 0x00000006281e7c11 */ /* 0x000fe4000f8410ff */
[----:B------:R-:W-:Y:S01]  /*0970*/  LEA R20, P4, R15, UR6, 0x2 ;  /* 0x000000060f147c11 */ /* 0x000fe2000f8810ff */
[----:B------:R-:W-:Y:S01]  /*0980*/  IMAD.WIDE R6, R35, 0x4, R6 ;  /* 0x0000000423067825 */ /* 0x000fe200078e0206 */
[----:B------:R-:W-:Y:S01]  /*0990*/  LEA.HI.X R13, R22, UR7, R29, 0x2, P5 ;  /* 0x00000007160d7c11 */ /* 0x000fe2000a8f141d */
[----:B------:R0:W2:Y:S01]  /*09a0*/  @P3 LDG.E.EL R0, desc[UR4][R4.64] ;  /* 0x0000000404003981 */ /* 0x0000a2000c2e1900 */
[----:B------:R-:W-:Y:S01]  /*09b0*/  LEA R14, P1, R23, UR6, 0x2 ;  /* 0x00000006170e7c11 */ /* 0x000fe2000f8210ff */
[----:B------:R-:W-:Y:S01]  /*09c0*/  IMAD.MOV.U32 R22, RZ, RZ, RZ ;  /* 0x000000ffff167224 */ /* 0x000fe200078e00ff */
[----:B------:R-:W-:Y:S01]  /*09d0*/  LEA.HI.X R31, R40, UR7, R43, 0x2, P2 ;  /* 0x00000007281f7c11 */ /* 0x000fe200090f142b */
[----:B------:R-:W-:Y:S01]  /*09e0*/  IMAD.WIDE R36, R35, 0x4, R36 ;  /* 0x0000000423247825 */ /* 0x000fe200078e0224 */
[----:B------:R-:W-:Y:S01]  /*09f0*/  LEA.HI.X R21, R15, UR7, R28, 0x2, P4 ;  /* 0x000000070f157c11 */ /* 0x000fe2000a0f141c */
[----:B------:R1:W3:Y:S01]  /*0a00*/  @P3 LDG.E.EL R8, desc[UR4][R6.64] ;  /* 0x0000000406083981 */ /* 0x0002e2000c2e1900 */
[----:B------:R-:W-:Y:S01]  /*0a10*/  LEA.HI.X R15, R23, UR7, R42, 0x2, P1 ;  /* 0x00000007170f7c11 */ /* 0x000fe200088f142a */
[----:B------:R-:W-:Y:S01]  /*0a20*/  IMAD.SHL.U32 R39, R32, 0x400, RZ ;  /* 0x0000040020277824 */ /* 0x000fe200078e00ff */
[----:B------:R-:W-:Y:S01]  /*0a30*/  ULDC.64 UR6, c[0x0][0x230] ;  /* 0x00008c0000067ab9 */ /* 0x000fe20000000a00 */
[----:B------:R4:W3:Y:S02]  /*0a40*/  @P3 LDG.E.EL R22, desc[UR4][R10.64] ;  /* 0x000000040a163981 */ /* 0x0008e4000c2e1900 */
[----:B------:R-:W-:-:S02]  /*0a50*/  IMAD.WIDE R30, R39, 0x4, R30 ;  /* 0x00000004271e7825 */ /* 0x000fc400078e021e */
[----:B------:R-:W3:Y:S02]  /*0a60*/  @P3 LDG.E.EL R3, desc[UR4][R36.64] ;  /* 0x0000000424033981 */ /* 0x000ee4000c2e1900 */
[----:B------:R-:W-:-:S04]  /*0a70*/  IMAD.WIDE R20, R39, 0x4, R20 ;  /* 0x0000000427147825 */ /* 0x000fc800078e0214 */
[----:B------:R-:W-:Y:S01]  /*0a80*/  IMAD.WIDE R28, R39, 0x4, R12 ;  /* 0x00000004271c7825 */ /* 0x000fe200078e020c */
[----:B------:R-:W-:-:S03]  /*0a90*/  CS2R R12, SRZ ;  /* 0x00000000000c7805 */ /* 0x000fc6000001ff00 */
[----:B------:R-:W-:Y:S01]  /*0aa0*/  IMAD.WIDE R38, R39, 0x4, R14 ;  /* 0x0000000427267825 */ /* 0x000fe200078e020e */
[----:B------:R-:W-:Y:S02]  /*0ab0*/  CS2R R14, SRZ ;  /* 0x00000000000e7805 */ /* 0x000fe4000001ff00 */
[----:B------:R-:W3:Y:S04]  /*0ac0*/  @P0 LDG.E.EL R13, desc[UR4][R28.64] ;  /* 0x000000041c0d0981 */ /* 0x000ee8000c2e1900 */
[----:B------:R-:W3:Y:S04]  /*0ad0*/  @P0 LDG.E.EL R15, desc[UR4][R30.64] ;  /* 0x000000041e0f0981 */ /* 0x000ee8000c2e1900 */
[----:B------:R-:W3:Y:S04]  /*0ae0*/  @P0 LDG.E.EL R14, desc[UR4][R20.64] ;  /* 0x00000004140e0981 */ /* 0x000ee8000c2e1900 */
[----:B------:R-:W3:Y:S01]  /*0af0*/  @P0 LDG.E.EL R12, desc[UR4][R38.64] ;  /* 0x00000004260c0981 */ /* 0x000ee2000c2e1900 */
[C---:B-----5:R-:W-:Y:S01]  /*0b00*/  FADD R32, R9.reuse, R27 ;  /* 0x0000001b09207221 */ /* 0x060fe20000000000 */
[----:B0-----:R-:W-:Y:S01]  /*0b10*/  SHF.R.S32.HI R5, RZ, 0x1f, R34 ;  /* 0x0000001fff057819 */ /* 0x001fe20000011422 */
[C---:B-1----:R-:W-:Y:S01]  /*0b20*/  FADD R7, R9.reuse, R24 ;  /* 0x0000001809077221 */ /* 0x042fe20000000000 */
[----:B----4-:R-:W-:Y:S01]  /*0b30*/  LEA R10, P1, R34, UR6, 0x2 ;  /* 0x00000006220a7c11 */ /* 0x010fe2000f8210ff */
[C---:B------:R-:W-:Y:S01]  /*0b40*/  FADD R25, R9.reuse, R25 ;  /* 0x0000001909197221 */ /* 0x040fe20000000000 */
[----:B------:R-:W-:-:S02]  /*0b50*/  FADD R9, R9, R26 ;  /* 0x0000001a09097221 */ /* 0x000fc40000000000 */
[----:B------:R-:W-:Y:S01]  /*0b60*/  LEA.HI.X R11, R34, UR7, R5, 0x2, P1 ;  /* 0x00000007220b7c11 */ /* 0x000fe200088f1405 */
[C---:B------:R-:W-:Y:S01]  /*0b70*/  FADD R19, R2.reuse, R19 ;  /* 0x0000001302137221 */ /* 0x040fe20000000000 */
[C---:B------:R-:W-:Y:S01]  /*0b80*/  FADD R18, R2.reuse, R18 ;  /* 0x0000001202127221 */ /* 0x040fe20000000000 */
[C---:B------:R-:W-:Y:S01]  /*0b90*/  FADD R17, R2.reuse, R17 ;  /* 0x0000001102117221 */ /* 0x040fe20000000000 */
[----:B------:R-:W-:Y:S01]  /*0ba0*/  FADD R16, R2, R16 ;  /* 0x0000001002107221 */ /* 0x000fe20000000000 */
[----:B--2---:R-:W-:Y:S01]  /*0bb0*/  FADD R0, -R9, R0 ;  /* 0x0000000009007221 */ /* 0x004fe20000000100 */
[----:B---3--:R-:W-:Y:S01]  /*0bc0*/  FADD R5, -R25, R8 ;  /* 0x0000000819057221 */ /* 0x008fe20000000100 */
[----:B------:R-:W-:Y:S01]  /*0bd0*/  FADD R4, -R7, R22 ;  /* 0x0000001607047221 */ /* 0x000fe20000000100 */
[----:B------:R-:W-:-:S03]  /*0be0*/  FADD R3, -R32, R3 ;  /* 0x0000000320037221 */ /* 0x000fc60000000100 */
[----:B------:R-:W-:Y:S01]  /*0bf0*/  FADD R4, R7, R4 ;  /* 0x0000000407047221 */ /* 0x000fe20000000000 */
[----:B------:R-:W-:Y:S01]  /*0c00*/  FADD R5, R25, R5 ;  /* 0x0000000519057221 */ /* 0x000fe20000000000 */
[----:B------:R-:W-:Y:S01]  /*0c10*/  FADD R6, R9, R0 ;  /* 0x0000000009067221 */ /* 0x000fe20000000000 */
[----:B------:R-:W-:Y:S01]  /*0c20*/  FADD R7, R32, R3 ;  /* 0x0000000320077221 */ /* 0x000fe20000000000 */
[----:B------:R-:W-:Y:S02]  /*0c30*/  SHF.R.S32.HI R0, RZ, 0x1f, R33 ;  /* 0x0000001fff007819 */ /* 0x000fe40000011421 */
[C---:B------:R-:W-:Y:S02]  /*0c40*/  LEA R8, P1, R33.reuse, UR6, 0x2 ;  /* 0x0000000621087c11 */ /* 0x040fe4000f8210ff */
[----:B------:R0:W-:Y:S02]  /*0c50*/  @P3 STG.E.128 desc[UR4][R10.64], R4 ;  /* 0x000000040a003986 */ /* 0x0001e4000c101d04 */
[----:B------:R-:W-:Y:S01]  /*0c60*/  LEA.HI.X R9, R33, UR7, R0, 0x2, P1 ;  /* 0x0000000721097c11 */ /* 0x000fe200088f1400 */
[----:B------:R-:W-:Y:S01]  /*0c70*/  FADD R13, -R18, R13 ;  /* 0x0000000d120d7221 */ /* 0x000fe20000000100 */
[----:B------:R-:W-:Y:S01]  /*0c80*/  FADD R15, -R16, R15 ;  /* 0x0000000f100f7221 */ /* 0x000fe20000000100 */
[----:B------:R-:W-:Y:S01]  /*0c90*/  FADD R14, -R17, R14 ;  /* 0x0000000e110e7221 */ /* 0x000fe20000000100 */
[----:B------:R-:W-:-:S02]  /*0ca0*/  FADD R12, -R19, R12 ;  /* 0x0000000c130c7221 */ /* 0x000fc40000000100 */
[----:B------:R-:W-:Y:S01]  /*0cb0*/  FADD R16, R16, R15 ;  /* 0x0000000f10107221 */ /* 0x000fe20000000000 */
[----:B------:R-:W-:Y:S01]  /*0cc0*/  FADD R17, R17, R14 ;  /* 0x0000000e11117221 */ /* 0x000fe20000000000 */
[----:B------:R-:W-:Y:S01]  /*0cd0*/  FADD R18, R18, R13 ;  /* 0x0000000d12127221 */ /* 0x000fe20000000000 */
[----:B------:R-:W-:Y:S01]  /*0ce0*/  FADD R19, R19, R12 ;  /* 0x0000000c13137221 */ /* 0x000fe20000000000 */
[----:B0-----:R-:W-:Y:S06]  /*0cf0*/  @!P0 EXIT ;  /* 0x000000000000894d */ /* 0x001fec0003800000 */
[----:B------:R-:W-:Y:S01]  /*0d00*/  STG.E.128 desc[UR4][R8.64], R16 ;  /* 0x0000001008007986 */ /* 0x000fe2000c101d04 */
[----:B------:R-:W-:Y:S05]  /*0d10*/  EXIT ;  /* 0x000000000000794d */ /* 0x000fea0003800000 */
.L_x_1:
[----:B------:R-:W-:-:S00]  /*0d20*/  BRA `(.L_x_1) ;  /* 0xfffffffc00fc7947 */ /* 0x000fc0000383ffff */
[----:B------:R-:W-:-:S00]  /*0d30*/  NOP ;  /* 0x0000000000007918 */ /* 0x000fc00000000000 */
        /* <DEDUP_REMOVED lines=12> */
.L_x_2:


//--------------------- .nv.global.init           --------------------------
	.section	.nv.global.init,"aw",@progbits
.nv.global.init:
	.type		assertFunc_0,@object
	.size		assertFunc_0,(assertMessage_0 - assertFunc_0)
assertFunc_0:
        /*0000*/ 	.byte	0x75, 0x6e, 0x6b, 0x6e, 0x6f, 0x77, 0x6e, 0x00
	.type		assertMessage_0,@object
	.size		assertMessage_0,(assertFile_0 - assertMessage_0)
assertMessage_0:
        /*0008*/ 	.byte	0x69, 0x6e, 0x64, 0x65, 0x78, 0x20, 0x6f, 0x75, 0x74, 0x20, 0x6f, 0x66, 0x20, 0x62, 0x6f, 0x75
        /*0018*/ 	.byte	0x6e, 0x64, 0x73, 0x3a, 0x20, 0x30, 0x20, 0x3c, 0x3d, 0x20, 0x74, 0x6d, 0x70, 0x37, 0x20, 0x3c
        /*0028*/ 	.byte	0x20, 0x31, 0x30, 0x32, 0x34, 0x00
	.type		assertFile_0,@object
	.size		assertFile_0,(.L_1 - assertFile_0)
assertFile_0:
        /*002e*/ 	.byte	0x69, 0x6e, 0x64, 0x75, 0x63, 0x74, 0x6f, 0x72, 0x5f, 0x63, 0x61, 0x63, 0x68, 0x65, 0x2f, 0x68
        /*003e*/ 	.byte	0x7a, 0x2f, 0x63, 0x68, 0x7a, 0x33, 0x73, 0x34, 0x6b, 0x68, 0x67, 0x7a, 0x76, 0x33, 0x68, 0x71
        /*004e*/ 	.byte	0x66, 0x6c, 0x6b, 0x68, 0x73, 0x66, 0x64, 0x32, 0x6f, 0x79, 0x67, 0x71, 0x7a, 0x68, 0x79, 0x71
        /*005e*/ 	.byte	0x68, 0x61, 0x32, 0x67, 0x33, 0x33, 0x71, 0x37, 0x32, 0x6b, 0x67, 0x72, 0x66, 0x73, 0x37, 0x78
        /*006e*/ 	.byte	0x77, 0x7a, 0x64, 0x77, 0x34, 0x6c, 0x2e, 0x70, 0x79, 0x00
.L_1:


//--------------------- .nv.constant0.triton_poi_fused_add_embedding_permute_sub_11 --------------------------
	.section	.nv.constant0.triton_poi_fused_add_embedding_permute_sub_11,"a",@progbits
	.sectionflags	@""
	.align	4
.nv.constant0.triton_poi_fused_add_embedding_permute_sub_11:
	.zero		576


//--------------------- SYMBOLS --------------------------

	.type		__assertfail,@function
